//
// Generated by NVIDIA NVVM Compiler
//
// Compiler Build ID: CL-36424714
// Cuda compilation tools, release 13.0, V13.0.88
// Based on NVVM 20.0.0
//

.version 9.0
.target sm_100
.address_size 64

	// .globl	_Z10modifyRowsPii

.visible .entry _Z10modifyRowsPii(
	.param .u64 .ptr .align 1 _Z10modifyRowsPii_param_0,
	.param .u32 _Z10modifyRowsPii_param_1
)
{
	.reg .pred 	%p<23>;
	.reg .b32 	%r<31>;
	.reg .b32 	%f<73>;
	.reg .b64 	%rd<5>;

	ld.param.u64 	%rd3, [_Z10modifyRowsPii_param_0];
	ld.param.u32 	%r10, [_Z10modifyRowsPii_param_1];
	mov.u32 	%r11, %tid.x;
	mov.u32 	%r12, %ctaid.x;
	mov.u32 	%r13, %ntid.x;
	mad.lo.s32 	%r1, %r12, %r13, %r11;
	setp.lt.s32 	%p1, %r10, 1;
	@%p1 bra 	$L__BB0_11;
	mul.lo.s32 	%r29, %r10, %r1;
	add.s32 	%r3, %r1, 1;
	cvt.rn.f32.s32 	%f1, %r3;
	mul.f32 	%f11, %f1, 0f3F000000;
	cvt.rzi.f32.f32 	%f12, %f11;
	add.f32 	%f13, %f12, %f12;
	sub.f32 	%f14, %f1, %f13;
	abs.f32 	%f2, %f14;
	abs.f32 	%f3, %f1;
	neg.s32 	%r30, %r10;
	cvta.to.global.u64 	%rd1, %rd3;
$L__BB0_2:
	setp.eq.s32 	%p2, %r3, 0;
	mul.wide.s32 	%rd4, %r29, 4;
	add.s64 	%rd2, %rd1, %rd4;
	ld.global.u32 	%r7, [%rd2];
	cvt.rn.f32.s32 	%f4, %r7;
	abs.f32 	%f5, %f4;
	setp.lt.f32 	%p3, %f5, 0f00800000;
	mul.f32 	%f16, %f5, 0f4B800000;
	selp.f32 	%f17, %f16, %f5, %p3;
	selp.f32 	%f18, 0fC1C00000, 0f00000000, %p3;
	mov.b32 	%r14, %f17;
	add.s32 	%r15, %r14, -1060439283;
	and.b32  	%r16, %r15, -8388608;
	sub.s32 	%r17, %r14, %r16;
	mov.b32 	%f19, %r17;
	cvt.rn.f32.s32 	%f20, %r16;
	fma.rn.f32 	%f21, %f20, 0f34000000, %f18;
	add.f32 	%f22, %f19, 0fBF800000;
	add.f32 	%f23, %f19, 0f3F800000;
	rcp.approx.ftz.f32 	%f24, %f23;
	add.f32 	%f25, %f22, %f22;
	mul.f32 	%f26, %f25, %f24;
	mul.f32 	%f27, %f26, %f26;
	sub.f32 	%f28, %f22, %f26;
	add.f32 	%f29, %f28, %f28;
	neg.f32 	%f30, %f26;
	fma.rn.f32 	%f31, %f30, %f22, %f29;
	mul.rn.f32 	%f32, %f24, %f31;
	fma.rn.f32 	%f33, %f27, 0f3A2C32E4, 0f3B52E7DB;
	fma.rn.f32 	%f34, %f33, %f27, 0f3C93BB73;
	fma.rn.f32 	%f35, %f34, %f27, 0f3DF6384F;
	mul.rn.f32 	%f36, %f35, %f27;
	fma.rn.f32 	%f37, %f26, 0f3FB8AA3B, %f21;
	sub.f32 	%f38, %f21, %f37;
	fma.rn.f32 	%f39, %f26, 0f3FB8AA3B, %f38;
	fma.rn.f32 	%f40, %f32, 0f3FB8AA3B, %f39;
	fma.rn.f32 	%f41, %f26, 0f32A55E34, %f40;
	mul.f32 	%f42, %f36, 0f40400000;
	fma.rn.f32 	%f43, %f42, %f32, %f41;
	fma.rn.f32 	%f44, %f36, %f26, %f43;
	add.rn.f32 	%f45, %f37, %f44;
	neg.f32 	%f46, %f37;
	add.rn.f32 	%f47, %f45, %f46;
	neg.f32 	%f48, %f47;
	add.rn.f32 	%f49, %f44, %f48;
	mul.rn.f32 	%f50, %f45, %f1;
	neg.f32 	%f51, %f50;
	fma.rn.f32 	%f52, %f45, %f1, %f51;
	fma.rn.f32 	%f53, %f49, %f1, %f52;
	cvt.rni.f32.f32 	%f54, %f50;
	sub.f32 	%f55, %f50, %f54;
	add.f32 	%f56, %f55, %f53;
	fma.rn.f32 	%f57, %f56, 0f391FCB8E, 0f3AAF85ED;
	fma.rn.f32 	%f58, %f57, %f56, 0f3C1D9856;
	fma.rn.f32 	%f59, %f58, %f56, 0f3D6357BB;
	fma.rn.f32 	%f60, %f59, %f56, 0f3E75FDEC;
	fma.rn.f32 	%f61, %f60, %f56, 0f3F317218;
	fma.rn.f32 	%f62, %f61, %f56, 0f3F800000;
	cvt.rzi.s32.f32 	%r18, %f54;
	setp.gt.f32 	%p4, %f54, 0f00000000;
	selp.b32 	%r19, 0, -2097152000, %p4;
	add.s32 	%r20, %r19, 2130706432;
	mov.b32 	%f63, %r20;
	mul.f32 	%f64, %f62, %f63;
	shl.b32 	%r21, %r18, 23;
	sub.s32 	%r22, %r21, %r19;
	mov.b32 	%f65, %r22;
	mul.f32 	%f66, %f64, %f65;
	abs.f32 	%f67, %f50;
	setp.gt.f32 	%p5, %f67, 0f43180000;
	setp.lt.f32 	%p6, %f50, 0f00000000;
	selp.f32 	%f68, 0f00000000, 0f7F800000, %p6;
	selp.f32 	%f6, %f68, %f66, %p5;
	setp.eq.s32 	%p7, %r7, 1;
	or.pred  	%p8, %p7, %p2;
	mov.f32 	%f72, 0f3F800000;
	@%p8 bra 	$L__BB0_10;
	setp.num.f32 	%p9, %f3, %f3;
	setp.num.f32 	%p10, %f5, %f5;
	and.pred  	%p11, %p10, %p9;
	@%p11 bra 	$L__BB0_5;
	add.rn.f32 	%f72, %f4, %f1;
	bra.uni 	$L__BB0_10;
$L__BB0_5:
	setp.ne.s32 	%p12, %r7, 0;
	setp.neu.f32 	%p13, %f5, 0f7F800000;
	and.pred  	%p14, %p12, %p13;
	@%p14 bra 	$L__BB0_7;
	setp.lt.s32 	%p20, %r1, -1;
	setp.neu.f32 	%p21, %f2, 0f3F800000;
	add.f32 	%f71, %f4, %f4;
	mov.b32 	%r23, %f71;
	xor.b32  	%r24, %r23, 2139095040;
	selp.b32 	%r25, %r24, %r23, %p20;
	and.b32  	%r26, %r25, 2147483647;
	selp.b32 	%r27, %r26, %r25, %p21;
	mov.b32 	%f72, %r27;
	bra.uni 	$L__BB0_10;
$L__BB0_7:
	setp.eq.f32 	%p15, %f3, 0f7F800000;
	setp.eq.s32 	%p16, %r7, -1;
	and.pred  	%p17, %p16, %p15;
	@%p17 bra 	$L__BB0_10;
	setp.gt.s32 	%p18, %r7, -1;
	mov.f32 	%f72, %f6;
	@%p18 bra 	$L__BB0_10;
	setp.neu.f32 	%p19, %f2, 0f3F800000;
	neg.f32 	%f70, %f6;
	selp.f32 	%f72, %f6, %f70, %p19;
$L__BB0_10:
	cvt.rzi.s32.f32 	%r28, %f72;
	st.global.u32 	[%rd2], %r28;
	add.s32 	%r30, %r30, 1;
	setp.ne.s32 	%p22, %r30, 0;
	add.s32 	%r29, %r29, 1;
	@%p22 bra 	$L__BB0_2;
$L__BB0_11:
	ret;

}


// ===== COMPILED SASS (sm_100) =====

	.target	sm_100

	.elftype	@"ET_EXEC"


//--------------------- .note.nv.tkinfo           --------------------------
	.section	.note.nv.tkinfo,"",@"SHT_NOTE"
	.sectionflags	@"SHF_NOTE_NV_TKINFO"
	.tkinfo
        /*0018*/ 	.word	0x00000002
        /*0030*/ 	.string	""
        /*0030*/ 	.string	"ptxas"
        /*0030*/ 	.string	"Cuda compilation tools, release 13.0, V13.0.88"
        /*0030*/ 	.string	"Build cuda_13.0.r13.0/compiler.36424714_0"
        /*0030*/ 	.string	"-arch sm_100 -m 64 "



//--------------------- .note.nv.cuinfo           --------------------------
	.section	.note.nv.cuinfo,"",@"SHT_NOTE"
	.sectionflags	@"SHF_NOTE_NV_CUINFO"
        /*0018*/ 	.short	0x0002
        /*001a*/ 	.short	0x0064
        /*001c*/ 	.short	0x0082
	.zero		2


//--------------------- .nv.info                  --------------------------
	.section	.nv.info,"",@"SHT_CUDA_INFO"
	.align	4


	//----- nvinfo : EIATTR_REGCOUNT
	.align		4
        /*0000*/ 	.byte	0x04, 0x2f
        /*0002*/ 	.short	(.L_1 - .L_0)
	.align		4
.L_0:
        /*0004*/ 	.word	index@(_Z10modifyRowsPii)
        /*0008*/ 	.word	0x00000017


	//----- nvinfo : EIATTR_FRAME_SIZE
	.align		4
.L_1:
        /*000c*/ 	.byte	0x04, 0x11
        /*000e*/ 	.short	(.L_3 - .L_2)
	.align		4
.L_2:
        /*0010*/ 	.word	index@(_Z10modifyRowsPii)
        /*0014*/ 	.word	0x00000000


	//----- nvinfo : EIATTR_MIN_STACK_SIZE
	.align		4
.L_3:
        /*0018*/ 	.byte	0x04, 0x12
        /*001a*/ 	.short	(.L_5 - .L_4)
	.align		4
.L_4:
        /*001c*/ 	.word	index@(_Z10modifyRowsPii)
        /*0020*/ 	.word	0x00000000
.L_5:


//--------------------- .nv.compat                --------------------------
	.section	.nv.compat,"",@"SHT_CUDA_COMPAT_INFO"
	.align	4
        /*0000*/ 	.byte	0x02, 0x09, 0x00, 0x00, 0x02, 0x02, 0x01, 0x00, 0x02, 0x05, 0x05, 0x00, 0x03, 0x07, 0x01, 0x01
        /*0010*/ 	.byte	0x02, 0x03, 0x00, 0x00, 0x02, 0x06, 0x01, 0x00, 0x04, 0x0b, 0x08, 0x00, 0x01, 0x00, 0x00, 0x00
        /*0020*/ 	.byte	0x00, 0x00, 0x00, 0x00


//--------------------- .nv.info._Z10modifyRowsPii --------------------------
	.section	.nv.info._Z10modifyRowsPii,"",@"SHT_CUDA_INFO"
	.sectionflags	@""
	.align	4


	//----- nvinfo : EIATTR_CUDA_API_VERSION
	.align		4
        /*0000*/ 	.byte	0x04, 0x37
        /*0002*/ 	.short	(.L_7 - .L_6)
.L_6:
        /*0004*/ 	.word	0x00000082


	//----- nvinfo : EIATTR_KPARAM_INFO
	.align		4
.L_7:
        /*0008*/ 	.byte	0x04, 0x17
        /*000a*/ 	.short	(.L_9 - .L_8)
.L_8:
        /*000c*/ 	.word	0x00000000
        /*0010*/ 	.short	0x0001
        /*0012*/ 	.short	0x0008
        /*0014*/ 	.byte	0x00, 0xf0, 0x11, 0x00


	//----- nvinfo : EIATTR_KPARAM_INFO
	.align		4
.L_9:
        /*0018*/ 	.byte	0x04, 0x17
        /*001a*/ 	.short	(.L_11 - .L_10)
.L_10:
        /*001c*/ 	.word	0x00000000
        /*0020*/ 	.short	0x0000
        /*0022*/ 	.short	0x0000
        /*0024*/ 	.byte	0x00, 0xf5, 0x21, 0x00


	//----- nvinfo : EIATTR_SPARSE_MMA_MASK
	.align		4
.L_11:
        /*0028*/ 	.byte	0x03, 0x50
        /*002a*/ 	.short	0x0000


	//----- nvinfo : EIATTR_MAXREG_COUNT
	.align		4
        /*002c*/ 	.byte	0x03, 0x1b
        /*002e*/ 	.short	0x00ff


	//----- nvinfo : EIATTR_MERCURY_ISA_VERSION
	.align		4
        /*0030*/ 	.byte	0x03, 0x5f
        /*0032*/ 	.short	0x0101


	//----- nvinfo : EIATTR_VRC_CTA_INIT_COUNT
	.align		4
        /*0034*/ 	.byte	0x02, 0x4a
	.zero		1
	.zero		1


	//----- nvinfo : EIATTR_EXIT_INSTR_OFFSETS
	.align		4
        /*0038*/ 	.byte	0x04, 0x1c
        /*003a*/ 	.short	(.L_13 - .L_12)


	//   ....[0]....
.L_12:
        /*003c*/ 	.word	0x00000070


	//   ....[1]....
        /*0040*/ 	.word	0x000006f0


	//----- nvinfo : EIATTR_CRS_STACK_SIZE
	.align		4
.L_13:
        /*0044*/ 	.byte	0x04, 0x1e
        /*0046*/ 	.short	(.L_15 - .L_14)
.L_14:
        /*0048*/ 	.word	0x00000000


	//----- nvinfo : EIATTR_CBANK_PARAM_SIZE
	.align		4
.L_15:
        /*004c*/ 	.byte	0x03, 0x19
        /*004e*/ 	.short	0x000c


	//----- nvinfo : EIATTR_PARAM_CBANK
	.align		4
        /*0050*/ 	.byte	0x04, 0x0a
        /*0052*/ 	.short	(.L_17 - .L_16)
	.align		4
.L_16:
        /*0054*/ 	.word	index@(.nv.constant0._Z10modifyRowsPii)
        /*0058*/ 	.short	0x0380
        /*005a*/ 	.short	0x000c


	//----- nvinfo : EIATTR_SW_WAR
	.align		4
.L_17:
        /*005c*/ 	.byte	0x04, 0x36
        /*005e*/ 	.short	(.L_19 - .L_18)
.L_18:
        /*0060*/ 	.word	0x00000008
.L_19:


//--------------------- .nv.callgraph             --------------------------
	.section	.nv.callgraph,"",@"SHT_CUDA_CALLGRAPH"
	.align	4
	.sectionentsize	8
	.align		4
        /*0000*/ 	.word	0x00000000
	.align		4
        /*0004*/ 	.word	0xffffffff
	.align		4
        /*0008*/ 	.word	0x00000000
	.align		4
        /*000c*/ 	.word	0xfffffffe
	.align		4
        /*0010*/ 	.word	0x00000000
	.align		4
        /*0014*/ 	.word	0xfffffffd
	.align		4
        /*0018*/ 	.word	0x00000000
	.align		4
        /*001c*/ 	.word	0xfffffffc


//--------------------- .text._Z10modifyRowsPii   --------------------------
	.section	.text._Z10modifyRowsPii,"ax",@progbits
	.align	128
        .global         _Z10modifyRowsPii
        .type           _Z10modifyRowsPii,@function
        .size           _Z10modifyRowsPii,(.L_x_4 - _Z10modifyRowsPii)
        .other          _Z10modifyRowsPii,@"STO_CUDA_ENTRY STV_DEFAULT"
_Z10modifyRowsPii:
.text._Z10modifyRowsPii:
[----:B------:R-:W-:Y:S08]  /*0000*/  LDC R1, c[0x0][0x37c] ;  /* 0x0000df00ff017b82 */ /* 0x000ff00000000800 */
[----:B------:R-:W0:Y:S01]  /*0010*/  LDC R7, c[0x0][0x388] ;  /* 0x0000e200ff077b82 */ /* 0x000e220000000800 */
[----:B------:R-:W1:Y:S07]  /*0020*/  S2R R0, SR_TID.X ;  /* 0x0000000000007919 */ /* 0x000e6e0000002100 */
[----:B------:R-:W1:Y:S08]  /*0030*/  S2UR UR4, SR_CTAID.X ;  /* 0x00000000000479c3 */ /* 0x000e700000002500 */
[----:B------:R-:W1:Y:S01]  /*0040*/  LDC R3, c[0x0][0x360] ;  /* 0x0000d800ff037b82 */ /* 0x000e620000000800 */
[----:B0-----:R-:W-:Y:S01]  /*0050*/  ISETP.GE.AND P0, PT, R7, 0x1, PT ;  /* 0x000000010700780c */ /* 0x001fe20003f06270 */
[----:B-1----:R-:W-:-:S12]  /*0060*/  IMAD R0, R3, UR4, R0 ;  /* 0x0000000403007c24 */ /* 0x002fd8000f8e0200 */
[----:B------:R-:W-:Y:S05]  /*0070*/  @!P0 EXIT ;  /* 0x000000000000894d */ /* 0x000fea0003800000 */
[C---:B------:R-:W-:Y:S01]  /*0080*/  IADD3 R16, PT, PT, R0.reuse, 0x1, RZ ;  /* 0x0000000100107810 */ /* 0x040fe20007ffe0ff */
[----:B------:R-:W0:Y:S01]  /*0090*/  LDC.64 R2, c[0x0][0x380] ;  /* 0x0000e000ff027b82 */ /* 0x000e220000000a00 */
[----:B------:R-:W-:Y:S01]  /*00a0*/  IMAD R9, R0, R7, RZ ;  /* 0x0000000700097224 */ /* 0x000fe200078e02ff */
[----:B------:R-:W-:Y:S01]  /*00b0*/  IADD3 R7, PT, PT, -R7, RZ, RZ ;  /* 0x000000ff07077210 */ /* 0x000fe20007ffe1ff */
[----:B------:R-:W1:Y:S01]  /*00c0*/  LDCU.64 UR4, c[0x0][0x358] ;  /* 0x00006b00ff0477ac */ /* 0x000e620008000a00 */
[----:B------:R-:W-:-:S05]  /*00d0*/  I2FP.F32.S32 R6, R16 ;  /* 0x0000001000067245 */ /* 0x000fca0000201400 */
[----:B------:R-:W-:-:S06]  /*00e0*/  FMUL R4, R6, 0.5 ;  /* 0x3f00000006047820 */ /* 0x000fcc0000400000 */
[----:B------:R-:W2:Y:S02]  /*00f0*/  FRND.TRUNC R4, R4 ;  /* 0x0000000400047307 */ /* 0x000ea4000020d000 */
[----:B--2---:R-:W-:-:S04]  /*0100*/  FADD R5, R4, R4 ;  /* 0x0000000404057221 */ /* 0x004fc80000000000 */
[----:B-1----:R-:W-:-:S07]  /*0110*/  FADD R8, R6, -R5 ;  /* 0x8000000506087221 */ /* 0x002fce0000000000 */
.L_x_2:
[----:B01----:R-:W-:-:S05]  /*0120*/  IMAD.WIDE R4, R9, 0x4, R2 ;  /* 0x0000000409047825 */ /* 0x003fca00078e0202 */
[----:B------:R-:W2:Y:S01]  /*0130*/  LDG.E R20, desc[UR4][R4.64] ;  /* 0x0000000404147981 */ /* 0x000ea2000c1e1900 */
[----:B------:R-:W-:Y:S01]  /*0140*/  IADD3 R7, PT, PT, R7, 0x1, RZ ;  /* 0x0000000107077810 */ /* 0x000fe20007ffe0ff */
[----:B------:R-:W-:Y:S03]  /*0150*/  BSSY.RECONVERGENT B0, `(.L_x_0) ;  /* 0x0000055000007945 */ /* 0x000fe60003800200 */
[----:B------:R-:W-:Y:S02]  /*0160*/  ISETP.NE.AND P1, PT, R7, RZ, PT ;  /* 0x000000ff0700720c */ /* 0x000fe40003f25270 */
[----:B--2---:R-:W-:-:S04]  /*0170*/  I2FP.F32.S32 R11, R20 ;  /* 0x00000014000b7245 */ /* 0x004fc80000201400 */
[C---:B------:R-:W-:Y:S01]  /*0180*/  FSETP.GEU.AND P0, PT, |R11|.reuse, 1.175494350822287508e-38, PT ;  /* 0x008000000b00780b */ /* 0x040fe20003f0e200 */
[----:B------:R-:W-:-:S03]  /*0190*/  FMUL R10, |R11|, 16777216 ;  /* 0x4b8000000b0a7820 */ /* 0x000fc60000400200 */
[----:B------:R-:W-:Y:S02]  /*01a0*/  FSEL R13, RZ, -24, P0 ;  /* 0xc1c00000ff0d7808 */ /* 0x000fe40000000000 */
[----:B------:R-:W-:-:S04]  /*01b0*/  FSEL R10, R10, |R11|, !P0 ;  /* 0x4000000b0a0a7208 */ /* 0x000fc80004000000 */
[----:B------:R-:W-:-:S04]  /*01c0*/  IADD3 R12, PT, PT, R10, -0x3f3504f3, RZ ;  /* 0xc0cafb0d0a0c7810 */ /* 0x000fc80007ffe0ff */
[----:B------:R-:W-:-:S04]  /*01d0*/  LOP3.LUT R15, R12, 0xff800000, RZ, 0xc0, !PT ;  /* 0xff8000000c0f7812 */ /* 0x000fc800078ec0ff */
[-C--:B------:R-:W-:Y:S02]  /*01e0*/  IADD3 R10, PT, PT, R10, -R15.reuse, RZ ;  /* 0x8000000f0a0a7210 */ /* 0x080fe40007ffe0ff */
[----:B------:R-:W-:-:S03]  /*01f0*/  I2FP.F32.S32 R14, R15 ;  /* 0x0000000f000e7245 */ /* 0x000fc60000201400 */
[C---:B------:R-:W-:Y:S01]  /*0200*/  FADD R12, R10.reuse, 1 ;  /* 0x3f8000000a0c7421 */ /* 0x040fe20000000000 */
[----:B------:R-:W-:Y:S01]  /*0210*/  FADD R17, R10, -1 ;  /* 0xbf8000000a117421 */ /* 0x000fe20000000000 */
[----:B------:R-:W-:-:S03]  /*0220*/  FFMA R15, R14, 1.1920928955078125e-07, R13 ;  /* 0x340000000e0f7823 */ /* 0x000fc6000000000d */
[----:B------:R-:W-:Y:S01]  /*0230*/  FADD R19, R17, R17 ;  /* 0x0000001111137221 */ /* 0x000fe20000000000 */
[----:B------:R-:W0:Y:S03]  /*0240*/  MUFU.RCP R12, R12 ;  /* 0x0000000c000c7308 */ /* 0x000e260000001000 */
[----:B0-----:R-:W-:Y:S01]  /*0250*/  FMUL R10, R12, R19 ;  /* 0x000000130c0a7220 */ /* 0x001fe20000400000 */
[----:B------:R-:W-:-:S03]  /*0260*/  HFMA2 R19, -RZ, RZ, 0.771484375, 0.21533203125 ;  /* 0x3a2c32e4ff137431 */ /* 0x000fc600000001ff */
[----:B------:R-:W-:Y:S01]  /*0270*/  FADD R18, R17, -R10 ;  /* 0x8000000a11127221 */ /* 0x000fe20000000000 */
[CC--:B------:R-:W-:Y:S01]  /*0280*/  FMUL R14, R10.reuse, R10.reuse ;  /* 0x0000000a0a0e7220 */ /* 0x0c0fe20000400000 */
[----:B------:R-:W-:Y:S02]  /*0290*/  FFMA R13, R10, 1.4426950216293334961, R15 ;  /* 0x3fb8aa3b0a0d7823 */ /* 0x000fe4000000000f */
[----:B------:R-:W-:Y:S02]  /*02a0*/  FADD R18, R18, R18 ;  /* 0x0000001212127221 */ /* 0x000fe40000000000 */
[----:B------:R-:W-:Y:S01]  /*02b0*/  FADD R15, R15, -R13 ;  /* 0x8000000d0f0f7221 */ /* 0x000fe20000000000 */
[----:B------:R-:W-:Y:S01]  /*02c0*/  FFMA R19, R14, R19, 0.0032181653659790754318 ;  /* 0x3b52e7db0e137423 */ /* 0x000fe20000000013 */
[----:B------:R-:W-:Y:S02]  /*02d0*/  FFMA R17, R17, -R10, R18 ;  /* 0x8000000a11117223 */ /* 0x000fe40000000012 */
[----:B------:R-:W-:Y:S01]  /*02e0*/  FFMA R18, R10, 1.4426950216293334961, R15 ;  /* 0x3fb8aa3b0a127823 */ /* 0x000fe2000000000f */
[----:B------:R-:W-:Y:S01]  /*02f0*/  FFMA R19, R14, R19, 0.018033718690276145935 ;  /* 0x3c93bb730e137423 */ /* 0x000fe20000000013 */
[----:B------:R-:W-:-:S03]  /*0300*/  FMUL R17, R12, R17 ;  /* 0x000000110c117220 */ /* 0x000fc60000400000 */
[----:B------:R-:W-:Y:S01]  /*0310*/  FFMA R19, R14, R19, 0.12022458761930465698 ;  /* 0x3df6384f0e137423 */ /* 0x000fe20000000013 */
[----:B------:R-:W-:-:S03]  /*0320*/  FFMA R15, R17, 1.4426950216293334961, R18 ;  /* 0x3fb8aa3b110f7823 */ /* 0x000fc60000000012 */
[----:B------:R-:W-:Y:S01]  /*0330*/  FMUL R19, R14, R19 ;  /* 0x000000130e137220 */ /* 0x000fe20000400000 */
[----:B------:R-:W-:-:S03]  /*0340*/  FFMA R12, R10, 1.9251366722983220825e-08, R15 ;  /* 0x32a55e340a0c7823 */ /* 0x000fc6000000000f */
[----:B------:R-:W-:-:S04]  /*0350*/  FMUL R14, R19, 3 ;  /* 0x40400000130e7820 */ /* 0x000fc80000400000 */
[----:B------:R-:W-:Y:S01]  /*0360*/  FFMA R12, R17, R14, R12 ;  /* 0x0000000e110c7223 */ /* 0x000fe2000000000c */
[----:B------:R-:W-:-:S03]  /*0370*/  MOV R17, 0x391fcb8e ;  /* 0x391fcb8e00117802 */ /* 0x000fc60000000f00 */
[----:B------:R-:W-:-:S04]  /*0380*/  FFMA R12, R10, R19, R12 ;  /* 0x000000130a0c7223 */ /* 0x000fc8000000000c */
[----:B------:R-:W-:-:S04]  /*0390*/  FADD R10, R13, R12 ;  /* 0x0000000c0d0a7221 */ /* 0x000fc80000000000 */
[----:B------:R-:W-:Y:S01]  /*03a0*/  FMUL R15, R6, R10 ;  /* 0x0000000a060f7220 */ /* 0x000fe20000400000 */
[----:B------:R-:W-:-:S03]  /*03b0*/  FADD R13, -R13, R10 ;  /* 0x0000000a0d0d7221 */ /* 0x000fc60000000100 */
[----:B------:R-:W0:Y:S01]  /*03c0*/  FRND R14, R15 ;  /* 0x0000000f000e7307 */ /* 0x000e220000201000 */
[----:B------:R-:W-:Y:S01]  /*03d0*/  FADD R13, R12, -R13 ;  /* 0x8000000d0c0d7221 */ /* 0x000fe20000000000 */
[C---:B------:R-:W-:Y:S01]  /*03e0*/  FFMA R10, R6.reuse, R10, -R15 ;  /* 0x0000000a060a7223 */ /* 0x040fe2000000080f */
[C---:B------:R-:W-:Y:S02]  /*03f0*/  FSETP.GT.AND P2, PT, |R15|.reuse, 152, PT ;  /* 0x431800000f00780b */ /* 0x040fe40003f44200 */
[C---:B------:R-:W-:Y:S01]  /*0400*/  FSETP.GEU.AND P3, PT, R15.reuse, RZ, PT ;  /* 0x000000ff0f00720b */ /* 0x040fe20003f6e000 */
[----:B------:R-:W-:Y:S02]  /*0410*/  FFMA R10, R6, R13, R10 ;  /* 0x0000000d060a7223 */ /* 0x000fe4000000000a */
[----:B------:R-:W1:Y:S01]  /*0420*/  F2I.NTZ R12, R15 ;  /* 0x0000000f000c7305 */ /* 0x000e620000203100 */
[----:B0-----:R-:W-:Y:S01]  /*0430*/  FADD R13, R15, -R14 ;  /* 0x8000000e0f0d7221 */ /* 0x001fe20000000000 */
[----:B------:R-:W-:-:S03]  /*0440*/  FSETP.GT.AND P0, PT, R14, RZ, PT ;  /* 0x000000ff0e00720b */ /* 0x000fc60003f04000 */
[----:B------:R-:W-:-:S04]  /*0450*/  FADD R10, R10, R13 ;  /* 0x0000000d0a0a7221 */ /* 0x000fc80000000000 */
[----:B------:R-:W-:Y:S01]  /*0460*/  FFMA R13, R10, R17, 0.0013391353422775864601 ;  /* 0x3aaf85ed0a0d7423 */ /* 0x000fe20000000011 */
[----:B------:R-:W-:Y:S02]  /*0470*/  SEL R17, RZ, 0x83000000, P0 ;  /* 0x83000000ff117807 */ /* 0x000fe40000000000 */
[----:B------:R-:W-:Y:S01]  /*0480*/  ISETP.NE.AND P0, PT, R16, RZ, PT ;  /* 0x000000ff1000720c */ /* 0x000fe20003f05270 */
[----:B------:R-:W-:Y:S01]  /*0490*/  FFMA R13, R10, R13, 0.0096188392490148544312 ;  /* 0x3c1d98560a0d7423 */ /* 0x000fe2000000000d */
[----:B------:R-:W-:Y:S02]  /*04a0*/  IADD3 R14, PT, PT, R17, 0x7f000000, RZ ;  /* 0x7f000000110e7810 */ /* 0x000fe40007ffe0ff */
[----:B------:R-:W-:Y:S01]  /*04b0*/  ISETP.EQ.OR P0, PT, R20, 0x1, !P0 ;  /* 0x000000011400780c */ /* 0x000fe20004702670 */
[----:B------:R-:W-:Y:S01]  /*04c0*/  FFMA R13, R10, R13, 0.055503588169813156128 ;  /* 0x3d6357bb0a0d7423 */ /* 0x000fe2000000000d */
[----:B-1----:R-:W-:-:S03]  /*04d0*/  LEA R12, R12, -R17, 0x17 ;  /* 0x800000110c0c7211 */ /* 0x002fc600078eb8ff */
[----:B------:R-:W-:-:S04]  /*04e0*/  FFMA R13, R10, R13, 0.24022644758224487305 ;  /* 0x3e75fdec0a0d7423 */ /* 0x000fc8000000000d */
[----:B------:R-:W-:-:S04]  /*04f0*/  FFMA R13, R10, R13, 0.69314718246459960938 ;  /* 0x3f3172180a0d7423 */ /* 0x000fc8000000000d */
[----:B------:R-:W-:Y:S01]  /*0500*/  FFMA R13, R10, R13, 1 ;  /* 0x3f8000000a0d7423 */ /* 0x000fe2000000000d */
[----:B------:R-:W-:-:S03]  /*0510*/  HFMA2 R10, -RZ, RZ, 1.875, 0 ;  /* 0x3f800000ff0a7431 */ /* 0x000fc600000001ff */
[----:B------:R-:W-:-:S04]  /*0520*/  FMUL R13, R13, R14 ;  /* 0x0000000e0d0d7220 */ /* 0x000fc80000400000 */
[----:B------:R-:W-:Y:S01]  /*0530*/  FMUL R12, R13, R12 ;  /* 0x0000000c0d0c7220 */ /* 0x000fe20000400000 */
[----:B------:R-:W-:Y:S01]  /*0540*/  @P2 FSEL R12, RZ, +INF , !P3 ;  /* 0x7f800000ff0c2808 */ /* 0x000fe20005800000 */
[----:B------:R-:W-:Y:S06]  /*0550*/  @P0 BRA `(.L_x_1) ;  /* 0x0000000000500947 */ /* 0x000fec0003800000 */
[----:B------:R-:W-:-:S04]  /*0560*/  FSETP.NAN.AND P0, PT, |R6|, |R6|, PT ;  /* 0x400000060600720b */ /* 0x000fc80003f08200 */
[----:B------:R-:W-:-:S13]  /*0570*/  FSETP.NUM.AND P0, PT, |R11|, |R11|, !P0 ;  /* 0x4000000b0b00720b */ /* 0x000fda0004707200 */
[----:B------:R-:W-:Y:S01]  /*0580*/  @!P0 FADD R10, R6, R11 ;  /* 0x0000000b060a8221 */ /* 0x000fe20000000000 */
[----:B------:R-:W-:Y:S06]  /*0590*/  @!P0 BRA `(.L_x_1) ;  /* 0x0000000000408947 */ /* 0x000fec0003800000 */
[----:B------:R-:W-:-:S04]  /*05a0*/  FSETP.NEU.AND P0, PT, |R11|, +INF , PT ;  /* 0x7f8000000b00780b */ /* 0x000fc80003f0d200 */
[----:B------:R-:W-:-:S04]  /*05b0*/  ISETP.NE.AND P0, PT, R20, RZ, P0 ;  /* 0x000000ff1400720c */ /* 0x000fc80000705270 */
[----:B------:R-:W-:Y:S02]  /*05c0*/  ISETP.GE.OR P2, PT, R0, -0x1, P0 ;  /* 0xffffffff0000780c */ /* 0x000fe40000746670 */
[----:B------:R-:W-:-:S07]  /*05d0*/  FSETP.NEU.AND P3, PT, |R8|, 1, !P0 ;  /* 0x3f8000000800780b */ /* 0x000fce000476d200 */
[----:B------:R-:W-:-:S05]  /*05e0*/  @!P0 FADD R11, R11, R11 ;  /* 0x0000000b0b0b8221 */ /* 0x000fca0000000000 */
[----:B------:R-:W-:-:S04]  /*05f0*/  @!P2 LOP3.LUT R11, R11, 0x7f800000, RZ, 0x3c, !PT ;  /* 0x7f8000000b0ba812 */ /* 0x000fc800078e3cff */
[----:B------:R-:W-:-:S04]  /*0600*/  @P3 LOP3.LUT R11, R11, 0x7fffffff, RZ, 0xc0, !PT ;  /* 0x7fffffff0b0b3812 */ /* 0x000fc800078ec0ff */
[----:B------:R-:W-:Y:S01]  /*0610*/  @!P0 MOV R10, R11 ;  /* 0x0000000b000a8202 */ /* 0x000fe20000000f00 */
[----:B------:R-:W-:Y:S06]  /*0620*/  @!P0 BRA `(.L_x_1) ;  /* 0x00000000001c8947 */ /* 0x000fec0003800000 */
[----:B------:R-:W-:Y:S02]  /*0630*/  FSETP.NEU.AND P0, PT, |R6|, +INF , PT ;  /* 0x7f8000000600780b */ /* 0x000fe40003f0d200 */
[----:B------:R-:W-:-:S13]  /*0640*/  ISETP.EQ.AND P2, PT, R20, -0x1, PT ;  /* 0xffffffff1400780c */ /* 0x000fda0003f42270 */
[----:B------:R-:W-:Y:S05]  /*0650*/  @!P0 BRA P2, `(.L_x_1) ;  /* 0x0000000000108947 */ /* 0x000fea0001000000 */
[----:B------:R-:W-:Y:S02]  /*0660*/  ISETP.GT.AND P0, PT, R20, -0x1, PT ;  /* 0xffffffff1400780c */ /* 0x000fe40003f04270 */
[----:B------:R-:W-:-:S11]  /*0670*/  MOV R10, R12 ;  /* 0x0000000c000a7202 */ /* 0x000fd60000000f00 */
[----:B------:R-:W-:-:S04]  /*0680*/  @!P0 FSETP.NEU.AND P2, PT, |R8|, 1, PT ;  /* 0x3f8000000800880b */ /* 0x000fc80003f4d200 */
[----:B------:R-:W-:-:S09]  /*0690*/  @!P0 FSEL R10, R12, -R12, P2 ;  /* 0x8000000c0c0a8208 */ /* 0x000fd20001000000 */
.L_x_1:
[----:B------:R-:W-:Y:S05]  /*06a0*/  BSYNC.RECONVERGENT B0 ;  /* 0x0000000000007941 */ /* 0x000fea0003800200 */
.L_x_0:
[----:B------:R-:W0:Y:S01]  /*06b0*/  F2I.TRUNC.NTZ R11, R10 ;  /* 0x0000000a000b7305 */ /* 0x000e22000020f100 */
[----:B------:R-:W-:Y:S01]  /*06c0*/  IADD3 R9, PT, PT, R9, 0x1, RZ ;  /* 0x0000000109097810 */ /* 0x000fe20007ffe0ff */
[----:B0-----:R1:W-:Y:S01]  /*06d0*/  STG.E desc[UR4][R4.64], R11 ;  /* 0x0000000b04007986 */ /* 0x0013e2000c101904 */
[----:B------:R-:W-:Y:S05]  /*06e0*/  @P1 BRA `(.L_x_2) ;  /* 0xfffffff8008c1947 */ /* 0x000fea000383ffff */
[----:B------:R-:W-:Y:S05]  /*06f0*/  EXIT ;  /* 0x000000000000794d */ /* 0x000fea0003800000 */
.L_x_3:
[----:B------:R-:W-:-:S00]  /*0700*/  BRA `(.L_x_3) ;  /* 0xfffffffc00fc7947 */ /* 0x000fc0000383ffff */
[----:B------:R-:W-:-:S00]  /*0710*/  NOP ;  /* 0x0000000000007918 */ /* 0x000fc00000000000 */
        /* <DEDUP_REMOVED lines=14> */
.L_x_4:


//--------------------- .nv.shared.reserved.0     --------------------------
	.section	.nv.shared.reserved.0,"aw",@nobits
	.weak		__nv_reservedSMEM_offset_0_alias
	.size		__nv_reservedSMEM_offset_0_alias, 0, 64
	.other		__nv_reservedSMEM_offset_0_alias,@"STO_CUDA_RESERVED_SHARED STV_DEFAULT"
__nv_reservedSMEM_offset_0_alias:
	.zero		0
	.zero		64


//--------------------- .nv.constant0._Z10modifyRowsPii --------------------------
	.section	.nv.constant0._Z10modifyRowsPii,"a",@progbits
	.sectionflags	@""
	.align	4
.nv.constant0._Z10modifyRowsPii:
	.zero		908


//--------------------- SYMBOLS --------------------------

	.type		.nv.reservedSmem.offset0,@object
	.size		.nv.reservedSmem.offset0,0x4
